//
// Generated by NVIDIA NVVM Compiler
//
// Compiler Build ID: CL-36424714
// Cuda compilation tools, release 13.0, V13.0.88
// Based on NVVM 20.0.0
//

.version 9.0
.target sm_100
.address_size 64

	// .globl	gen_truth_value

.visible .entry gen_truth_value(
	.param .u64 .ptr .align 1 gen_truth_value_param_0,
	.param .u64 .ptr .align 1 gen_truth_value_param_1,
	.param .u64 .ptr .align 1 gen_truth_value_param_2,
	.param .u64 .ptr .align 1 gen_truth_value_param_3,
	.param .u64 .ptr .align 1 gen_truth_value_param_4,
	.param .u64 .ptr .align 1 gen_truth_value_param_5,
	.param .u32 gen_truth_value_param_6,
	.param .u32 gen_truth_value_param_7,
	.param .u32 gen_truth_value_param_8,
	.param .u64 .ptr .align 1 gen_truth_value_param_9,
	.param .u64 .ptr .align 1 gen_truth_value_param_10,
	.param .u64 .ptr .align 1 gen_truth_value_param_11,
	.param .u64 .ptr .align 1 gen_truth_value_param_12,
	.param .u64 .ptr .align 1 gen_truth_value_param_13,
	.param .u64 .ptr .align 1 gen_truth_value_param_14,
	.param .u64 .ptr .align 1 gen_truth_value_param_15
)
{


	ret;

}
	// .globl	gen_links
.visible .entry gen_links()
{


	ret;

}
	// .globl	update_pattern
.visible .entry update_pattern()
{


	ret;

}


// ===== COMPILED SASS (sm_100) =====

	.target	sm_100

	.elftype	@"ET_EXEC"


//--------------------- .note.nv.tkinfo           --------------------------
	.section	.note.nv.tkinfo,"",@"SHT_NOTE"
	.sectionflags	@"SHF_NOTE_NV_TKINFO"
	.tkinfo
        /*0018*/ 	.word	0x00000002
        /*0030*/ 	.string	""
        /*0030*/ 	.string	"ptxas"
        /*0030*/ 	.string	"Cuda compilation tools, release 13.0, V13.0.88"
        /*0030*/ 	.string	"Build cuda_13.0.r13.0/compiler.36424714_0"
        /*0030*/ 	.string	"-arch sm_100 -m 64 "



//--------------------- .note.nv.cuinfo           --------------------------
	.section	.note.nv.cuinfo,"",@"SHT_NOTE"
	.sectionflags	@"SHF_NOTE_NV_CUINFO"
        /*0018*/ 	.short	0x0002
        /*001a*/ 	.short	0x0064
        /*001c*/ 	.short	0x0082
	.zero		2


//--------------------- .nv.info                  --------------------------
	.section	.nv.info,"",@"SHT_CUDA_INFO"
	.align	4


	//----- nvinfo : EIATTR_REGCOUNT
	.align		4
        /*0000*/ 	.byte	0x04, 0x2f
        /*0002*/ 	.short	(.L_1 - .L_0)
	.align		4
.L_0:
        /*0004*/ 	.word	index@(gen_truth_value)
        /*0008*/ 	.word	0x00000004


	//----- nvinfo : EIATTR_FRAME_SIZE
	.align		4
.L_1:
        /*000c*/ 	.byte	0x04, 0x11
        /*000e*/ 	.short	(.L_3 - .L_2)
	.align		4
.L_2:
        /*0010*/ 	.word	index@(gen_truth_value)
        /*0014*/ 	.word	0x00000000


	//----- nvinfo : EIATTR_REGCOUNT
	.align		4
.L_3:
        /*0018*/ 	.byte	0x04, 0x2f
        /*001a*/ 	.short	(.L_5 - .L_4)
	.align		4
.L_4:
        /*001c*/ 	.word	index@(gen_links)
        /*0020*/ 	.word	0x00000004


	//----- nvinfo : EIATTR_FRAME_SIZE
	.align		4
.L_5:
        /*0024*/ 	.byte	0x04, 0x11
        /*0026*/ 	.short	(.L_7 - .L_6)
	.align		4
.L_6:
        /*0028*/ 	.word	index@(gen_links)
        /*002c*/ 	.word	0x00000000


	//----- nvinfo : EIATTR_REGCOUNT
	.align		4
.L_7:
        /*0030*/ 	.byte	0x04, 0x2f
        /*0032*/ 	.short	(.L_9 - .L_8)
	.align		4
.L_8:
        /*0034*/ 	.word	index@(update_pattern)
        /*0038*/ 	.word	0x00000004


	//----- nvinfo : EIATTR_FRAME_SIZE
	.align		4
.L_9:
        /*003c*/ 	.byte	0x04, 0x11
        /*003e*/ 	.short	(.L_11 - .L_10)
	.align		4
.L_10:
        /*0040*/ 	.word	index@(update_pattern)
        /*0044*/ 	.word	0x00000000


	//----- nvinfo : EIATTR_MIN_STACK_SIZE
	.align		4
.L_11:
        /*0048*/ 	.byte	0x04, 0x12
        /*004a*/ 	.short	(.L_13 - .L_12)
	.align		4
.L_12:
        /*004c*/ 	.word	index@(update_pattern)
        /*0050*/ 	.word	0x00000000


	//----- nvinfo : EIATTR_MIN_STACK_SIZE
	.align		4
.L_13:
        /*0054*/ 	.byte	0x04, 0x12
        /*0056*/ 	.short	(.L_15 - .L_14)
	.align		4
.L_14:
        /*0058*/ 	.word	index@(gen_links)
        /*005c*/ 	.word	0x00000000


	//----- nvinfo : EIATTR_MIN_STACK_SIZE
	.align		4
.L_15:
        /*0060*/ 	.byte	0x04, 0x12
        /*0062*/ 	.short	(.L_17 - .L_16)
	.align		4
.L_16:
        /*0064*/ 	.word	index@(gen_truth_value)
        /*0068*/ 	.word	0x00000000
.L_17:


//--------------------- .nv.compat                --------------------------
	.section	.nv.compat,"",@"SHT_CUDA_COMPAT_INFO"
	.align	4
        /*0000*/ 	.byte	0x02, 0x09, 0x00, 0x00, 0x02, 0x02, 0x01, 0x00, 0x02, 0x05, 0x05, 0x00, 0x03, 0x07, 0x01, 0x01
        /*0010*/ 	.byte	0x02, 0x03, 0x00, 0x00, 0x02, 0x06, 0x01, 0x00, 0x04, 0x0b, 0x08, 0x00, 0x09, 0x00, 0x00, 0x00
        /*0020*/ 	.byte	0x00, 0x00, 0x00, 0x00


//--------------------- .nv.info.update_pattern   --------------------------
	.section	.nv.info.update_pattern,"",@"SHT_CUDA_INFO"
	.sectionflags	@""
	.align	4


	//----- nvinfo : EIATTR_CUDA_API_VERSION
	.align		4
        /*0000*/ 	.byte	0x04, 0x37
        /*0002*/ 	.short	(.L_19 - .L_18)
.L_18:
        /*0004*/ 	.word	0x00000082


	//----- nvinfo : EIATTR_SPARSE_MMA_MASK
	.align		4
.L_19:
        /*0008*/ 	.byte	0x03, 0x50
        /*000a*/ 	.short	0x0000


	//----- nvinfo : EIATTR_MAXREG_COUNT
	.align		4
        /*000c*/ 	.byte	0x03, 0x1b
        /*000e*/ 	.short	0x00ff


	//----- nvinfo : EIATTR_MERCURY_ISA_VERSION
	.align		4
        /*0010*/ 	.byte	0x03, 0x5f
        /*0012*/ 	.short	0x0101


	//----- nvinfo : EIATTR_VRC_CTA_INIT_COUNT
	.align		4
        /*0014*/ 	.byte	0x02, 0x4a
	.zero		1
	.zero		1


	//----- nvinfo : EIATTR_EXIT_INSTR_OFFSETS
	.align		4
        /*0018*/ 	.byte	0x04, 0x1c
        /*001a*/ 	.short	(.L_21 - .L_20)


	//   ....[0]....
.L_20:
        /*001c*/ 	.word	0x00000010


	//----- nvinfo : EIATTR_SW_WAR
	.align		4
.L_21:
        /*0020*/ 	.byte	0x04, 0x36
        /*0022*/ 	.short	(.L_23 - .L_22)
.L_22:
        /*0024*/ 	.word	0x00000008
.L_23:


//--------------------- .nv.info.gen_links        --------------------------
	.section	.nv.info.gen_links,"",@"SHT_CUDA_INFO"
	.sectionflags	@""
	.align	4


	//----- nvinfo : EIATTR_CUDA_API_VERSION
	.align		4
        /*0000*/ 	.byte	0x04, 0x37
        /*0002*/ 	.short	(.L_25 - .L_24)
.L_24:
        /*0004*/ 	.word	0x00000082


	//----- nvinfo : EIATTR_SPARSE_MMA_MASK
	.align		4
.L_25:
        /*0008*/ 	.byte	0x03, 0x50
        /*000a*/ 	.short	0x0000


	//----- nvinfo : EIATTR_MAXREG_COUNT
	.align		4
        /*000c*/ 	.byte	0x03, 0x1b
        /*000e*/ 	.short	0x00ff


	//----- nvinfo : EIATTR_MERCURY_ISA_VERSION
	.align		4
        /*0010*/ 	.byte	0x03, 0x5f
        /*0012*/ 	.short	0x0101


	//----- nvinfo : EIATTR_VRC_CTA_INIT_COUNT
	.align		4
        /*0014*/ 	.byte	0x02, 0x4a
	.zero		1
	.zero		1


	//----- nvinfo : EIATTR_EXIT_INSTR_OFFSETS
	.align		4
        /*0018*/ 	.byte	0x04, 0x1c
        /*001a*/ 	.short	(.L_27 - .L_26)


	//   ....[0]....
.L_26:
        /*001c*/ 	.word	0x00000010


	//----- nvinfo : EIATTR_SW_WAR
	.align		4
.L_27:
        /*0020*/ 	.byte	0x04, 0x36
        /*0022*/ 	.short	(.L_29 - .L_28)
.L_28:
        /*0024*/ 	.word	0x00000008
.L_29:


//--------------------- .nv.info.gen_truth_value  --------------------------
	.section	.nv.info.gen_truth_value,"",@"SHT_CUDA_INFO"
	.sectionflags	@""
	.align	4


	//----- nvinfo : EIATTR_CUDA_API_VERSION
	.align		4
        /*0000*/ 	.byte	0x04, 0x37
        /*0002*/ 	.short	(.L_31 - .L_30)
.L_30:
        /*0004*/ 	.word	0x00000082


	//----- nvinfo : EIATTR_KPARAM_INFO
	.align		4
.L_31:
        /*0008*/ 	.byte	0x04, 0x17
        /*000a*/ 	.short	(.L_33 - .L_32)
.L_32:
        /*000c*/ 	.word	0x00000000
        /*0010*/ 	.short	0x000f
        /*0012*/ 	.short	0x0070
        /*0014*/ 	.byte	0x00, 0xf5, 0x21, 0x00


	//----- nvinfo : EIATTR_KPARAM_INFO
	.align		4
.L_33:
        /*0018*/ 	.byte	0x04, 0x17
        /*001a*/ 	.short	(.L_35 - .L_34)
.L_34:
        /*001c*/ 	.word	0x00000000
        /*0020*/ 	.short	0x000e
        /*0022*/ 	.short	0x0068
        /*0024*/ 	.byte	0x00, 0xf5, 0x21, 0x00


	//----- nvinfo : EIATTR_KPARAM_INFO
	.align		4
.L_35:
        /*0028*/ 	.byte	0x04, 0x17
        /*002a*/ 	.short	(.L_37 - .L_36)
.L_36:
        /*002c*/ 	.word	0x00000000
        /*0030*/ 	.short	0x000d
        /*0032*/ 	.short	0x0060
        /*0034*/ 	.byte	0x00, 0xf5, 0x21, 0x00


	//----- nvinfo : EIATTR_KPARAM_INFO
	.align		4
.L_37:
        /*0038*/ 	.byte	0x04, 0x17
        /*003a*/ 	.short	(.L_39 - .L_38)
.L_38:
        /*003c*/ 	.word	0x00000000
        /*0040*/ 	.short	0x000c
        /*0042*/ 	.short	0x0058
        /*0044*/ 	.byte	0x00, 0xf5, 0x21, 0x00


	//----- nvinfo : EIATTR_KPARAM_INFO
	.align		4
.L_39:
        /*0048*/ 	.byte	0x04, 0x17
        /*004a*/ 	.short	(.L_41 - .L_40)
.L_40:
        /*004c*/ 	.word	0x00000000
        /*0050*/ 	.short	0x000b
        /*0052*/ 	.short	0x0050
        /*0054*/ 	.byte	0x00, 0xf5, 0x21, 0x00


	//----- nvinfo : EIATTR_KPARAM_INFO
	.align		4
.L_41:
        /*0058*/ 	.byte	0x04, 0x17
        /*005a*/ 	.short	(.L_43 - .L_42)
.L_42:
        /*005c*/ 	.word	0x00000000
        /*0060*/ 	.short	0x000a
        /*0062*/ 	.short	0x0048
        /*0064*/ 	.byte	0x00, 0xf5, 0x21, 0x00


	//----- nvinfo : EIATTR_KPARAM_INFO
	.align		4
.L_43:
        /*0068*/ 	.byte	0x04, 0x17
        /*006a*/ 	.short	(.L_45 - .L_44)
.L_44:
        /*006c*/ 	.word	0x00000000
        /*0070*/ 	.short	0x0009
        /*0072*/ 	.short	0x0040
        /*0074*/ 	.byte	0x00, 0xf5, 0x21, 0x00


	//----- nvinfo : EIATTR_KPARAM_INFO
	.align		4
.L_45:
        /*0078*/ 	.byte	0x04, 0x17
        /*007a*/ 	.short	(.L_47 - .L_46)
.L_46:
        /*007c*/ 	.word	0x00000000
        /*0080*/ 	.short	0x0008
        /*0082*/ 	.short	0x0038
        /*0084*/ 	.byte	0x00, 0xf0, 0x11, 0x00


	//----- nvinfo : EIATTR_KPARAM_INFO
	.align		4
.L_47:
        /*0088*/ 	.byte	0x04, 0x17
        /*008a*/ 	.short	(.L_49 - .L_48)
.L_48:
        /*008c*/ 	.word	0x00000000
        /*0090*/ 	.short	0x0007
        /*0092*/ 	.short	0x0034
        /*0094*/ 	.byte	0x00, 0xf0, 0x11, 0x00


	//----- nvinfo : EIATTR_KPARAM_INFO
	.align		4
.L_49:
        /*0098*/ 	.byte	0x04, 0x17
        /*009a*/ 	.short	(.L_51 - .L_50)
.L_50:
        /*009c*/ 	.word	0x00000000
        /*00a0*/ 	.short	0x0006
        /*00a2*/ 	.short	0x0030
        /*00a4*/ 	.byte	0x00, 0xf0, 0x11, 0x00


	//----- nvinfo : EIATTR_KPARAM_INFO
	.align		4
.L_51:
        /*00a8*/ 	.byte	0x04, 0x17
        /*00aa*/ 	.short	(.L_53 - .L_52)
.L_52:
        /*00ac*/ 	.word	0x00000000
        /*00b0*/ 	.short	0x0005
        /*00b2*/ 	.short	0x0028
        /*00b4*/ 	.byte	0x00, 0xf5, 0x21, 0x00


	//----- nvinfo : EIATTR_KPARAM_INFO
	.align		4
.L_53:
        /*00b8*/ 	.byte	0x04, 0x17
        /*00ba*/ 	.short	(.L_55 - .L_54)
.L_54:
        /*00bc*/ 	.word	0x00000000
        /*00c0*/ 	.short	0x0004
        /*00c2*/ 	.short	0x0020
        /*00c4*/ 	.byte	0x00, 0xf5, 0x21, 0x00


	//----- nvinfo : EIATTR_KPARAM_INFO
	.align		4
.L_55:
        /*00c8*/ 	.byte	0x04, 0x17
        /*00ca*/ 	.short	(.L_57 - .L_56)
.L_56:
        /*00cc*/ 	.word	0x00000000
        /*00d0*/ 	.short	0x0003
        /*00d2*/ 	.short	0x0018
        /*00d4*/ 	.byte	0x00, 0xf5, 0x21, 0x00


	//----- nvinfo : EIATTR_KPARAM_INFO
	.align		4
.L_57:
        /*00d8*/ 	.byte	0x04, 0x17
        /*00da*/ 	.short	(.L_59 - .L_58)
.L_58:
        /*00dc*/ 	.word	0x00000000
        /*00e0*/ 	.short	0x0002
        /*00e2*/ 	.short	0x0010
        /*00e4*/ 	.byte	0x00, 0xf5, 0x21, 0x00


	//----- nvinfo : EIATTR_KPARAM_INFO
	.align		4
.L_59:
        /*00e8*/ 	.byte	0x04, 0x17
        /*00ea*/ 	.short	(.L_61 - .L_60)
.L_60:
        /*00ec*/ 	.word	0x00000000
        /*00f0*/ 	.short	0x0001
        /*00f2*/ 	.short	0x0008
        /*00f4*/ 	.byte	0x00, 0xf5, 0x21, 0x00


	//----- nvinfo : EIATTR_KPARAM_INFO
	.align		4
.L_61:
        /*00f8*/ 	.byte	0x04, 0x17
        /*00fa*/ 	.short	(.L_63 - .L_62)
.L_62:
        /*00fc*/ 	.word	0x00000000
        /*0100*/ 	.short	0x0000
        /*0102*/ 	.short	0x0000
        /*0104*/ 	.byte	0x00, 0xf5, 0x21, 0x00


	//----- nvinfo : EIATTR_SPARSE_MMA_MASK
	.align		4
.L_63:
        /*0108*/ 	.byte	0x03, 0x50
        /*010a*/ 	.short	0x0000


	//----- nvinfo : EIATTR_MAXREG_COUNT
	.align		4
        /*010c*/ 	.byte	0x03, 0x1b
        /*010e*/ 	.short	0x00ff


	//----- nvinfo : EIATTR_MERCURY_ISA_VERSION
	.align		4
        /*0110*/ 	.byte	0x03, 0x5f
        /*0112*/ 	.short	0x0101


	//----- nvinfo : EIATTR_VRC_CTA_INIT_COUNT
	.align		4
        /*0114*/ 	.byte	0x02, 0x4a
	.zero		1
	.zero		1


	//----- nvinfo : EIATTR_EXIT_INSTR_OFFSETS
	.align		4
        /*0118*/ 	.byte	0x04, 0x1c
        /*011a*/ 	.short	(.L_65 - .L_64)


	//   ....[0]....
.L_64:
        /*011c*/ 	.word	0x00000010


	//----- nvinfo : EIATTR_CBANK_PARAM_SIZE
	.align		4
.L_65:
        /*0120*/ 	.byte	0x03, 0x19
        /*0122*/ 	.short	0x0078


	//----- nvinfo : EIATTR_PARAM_CBANK
	.align		4
        /*0124*/ 	.byte	0x04, 0x0a
        /*0126*/ 	.short	(.L_67 - .L_66)
	.align		4
.L_66:
        /*0128*/ 	.word	index@(.nv.constant0.gen_truth_value)
        /*012c*/ 	.short	0x0380
        /*012e*/ 	.short	0x0078


	//----- nvinfo : EIATTR_SW_WAR
	.align		4
.L_67:
        /*0130*/ 	.byte	0x04, 0x36
        /*0132*/ 	.short	(.L_69 - .L_68)
.L_68:
        /*0134*/ 	.word	0x00000008
.L_69:


//--------------------- .nv.callgraph             --------------------------
	.section	.nv.callgraph,"",@"SHT_CUDA_CALLGRAPH"
	.align	4
	.sectionentsize	8
	.align		4
        /*0000*/ 	.word	0x00000000
	.align		4
        /*0004*/ 	.word	0xffffffff
	.align		4
        /*0008*/ 	.word	0x00000000
	.align		4
        /*000c*/ 	.word	0xfffffffe
	.align		4
        /*0010*/ 	.word	0x00000000
	.align		4
        /*0014*/ 	.word	0xfffffffd
	.align		4
        /*0018*/ 	.word	0x00000000
	.align		4
        /*001c*/ 	.word	0xfffffffc


//--------------------- .text.update_pattern      --------------------------
	.section	.text.update_pattern,"ax",@progbits
	.align	128
        .global         update_pattern
        .type           update_pattern,@function
        .size           update_pattern,(.L_x_3 - update_pattern)
        .other          update_pattern,@"STO_CUDA_ENTRY STV_DEFAULT"
update_pattern:
.text.update_pattern:
[----:B------:R-:W-:Y:S01]  /*0000*/  LDC R1, c[0x0][0x37c] ;  /* 0x0000df00ff017b82 */ /* 0x000fe20000000800 */
[----:B------:R-:W-:Y:S05]  /*0010*/  EXIT ;  /* 0x000000000000794d */ /* 0x000fea0003800000 */
.L_x_0:
[----:B------:R-:W-:-:S00]  /*0020*/  BRA `(.L_x_0) ;  /* 0xfffffffc00fc7947 */ /* 0x000fc0000383ffff */
[----:B------:R-:W-:-:S00]  /*0030*/  NOP ;  /* 0x0000000000007918 */ /* 0x000fc00000000000 */
        /* <DEDUP_REMOVED lines=12> */
.L_x_3:


//--------------------- .text.gen_links           --------------------------
	.section	.text.gen_links,"ax",@progbits
	.align	128
        .global         gen_links
        .type           gen_links,@function
        .size           gen_links,(.L_x_4 - gen_links)
        .other          gen_links,@"STO_CUDA_ENTRY STV_DEFAULT"
gen_links:
.text.gen_links:
[----:B------:R-:W-:Y:S01]  /*0000*/  LDC R1, c[0x0][0x37c] ;  /* 0x0000df00ff017b82 */ /* 0x000fe20000000800 */
[----:B------:R-:W-:Y:S05]  /*0010*/  EXIT ;  /* 0x000000000000794d */ /* 0x000fea0003800000 */
.L_x_1:
        /* <DEDUP_REMOVED lines=14> */
.L_x_4:


//--------------------- .text.gen_truth_value     --------------------------
	.section	.text.gen_truth_value,"ax",@progbits
	.align	128
        .global         gen_truth_value
        .type           gen_truth_value,@function
        .size           gen_truth_value,(.L_x_5 - gen_truth_value)
        .other          gen_truth_value,@"STO_CUDA_ENTRY STV_DEFAULT"
gen_truth_value:
.text.gen_truth_value:
[----:B------:R-:W-:Y:S01]  /*0000*/  LDC R1, c[0x0][0x37c] ;  /* 0x0000df00ff017b82 */ /* 0x000fe20000000800 */
[----:B------:R-:W-:Y:S05]  /*0010*/  EXIT ;  /* 0x000000000000794d */ /* 0x000fea0003800000 */
.L_x_2:
        /* <DEDUP_REMOVED lines=14> */
.L_x_5:


//--------------------- .nv.shared.reserved.0     --------------------------
	.section	.nv.shared.reserved.0,"aw",@nobits
	.weak		__nv_reservedSMEM_offset_0_alias
	.size		__nv_reservedSMEM_offset_0_alias, 0, 64
	.other		__nv_reservedSMEM_offset_0_alias,@"STO_CUDA_RESERVED_SHARED STV_DEFAULT"
__nv_reservedSMEM_offset_0_alias:
	.zero		0
	.zero		64


//--------------------- .nv.constant0.update_pattern --------------------------
	.section	.nv.constant0.update_pattern,"a",@progbits
	.sectionflags	@""
	.align	4
.nv.constant0.update_pattern:
	.zero		896


//--------------------- .nv.constant0.gen_links   --------------------------
	.section	.nv.constant0.gen_links,"a",@progbits
	.sectionflags	@""
	.align	4
.nv.constant0.gen_links:
	.zero		896


//--------------------- .nv.constant0.gen_truth_value --------------------------
	.section	.nv.constant0.gen_truth_value,"a",@progbits
	.sectionflags	@""
	.align	4
.nv.constant0.gen_truth_value:
	.zero		1016


//--------------------- SYMBOLS --------------------------

	.type		.nv.reservedSmem.offset0,@object
	.size		.nv.reservedSmem.offset0,0x4
